//
// Generated by NVIDIA NVVM Compiler
//
// Compiler Build ID: CL-36424714
// Cuda compilation tools, release 13.0, V13.0.88
// Based on NVVM 20.0.0
//

.version 9.0
.target sm_100
.address_size 64

	// .globl	_Z17calculateBlockSumPKfPfS1_m
// _ZZ17calculateBlockSumPKfPfS1_mE5smSum has been demoted
// _ZZ17calculateBlockSumPKfPfS1_mE8smSquare has been demoted
// _ZZ17calculateFinalSumPfS_mS_S_E5smSum has been demoted
// _ZZ17calculateFinalSumPfS_mS_S_E8smSquare has been demoted

.visible .entry _Z17calculateBlockSumPKfPfS1_m(
	.param .u64 .ptr .align 1 _Z17calculateBlockSumPKfPfS1_m_param_0,
	.param .u64 .ptr .align 1 _Z17calculateBlockSumPKfPfS1_m_param_1,
	.param .u64 .ptr .align 1 _Z17calculateBlockSumPKfPfS1_m_param_2,
	.param .u64 _Z17calculateBlockSumPKfPfS1_m_param_3
)
{
	.reg .pred 	%p<6>;
	.reg .b32 	%r<16>;
	.reg .b32 	%f<14>;
	.reg .b64 	%rd<14>;
	// demoted variable
	.shared .align 4 .b8 _ZZ17calculateBlockSumPKfPfS1_mE5smSum[2048];
	// demoted variable
	.shared .align 4 .b8 _ZZ17calculateBlockSumPKfPfS1_mE8smSquare[2048];
	ld.param.u64 	%rd2, [_Z17calculateBlockSumPKfPfS1_m_param_0];
	ld.param.u64 	%rd3, [_Z17calculateBlockSumPKfPfS1_m_param_1];
	ld.param.u64 	%rd4, [_Z17calculateBlockSumPKfPfS1_m_param_2];
	ld.param.u64 	%rd5, [_Z17calculateBlockSumPKfPfS1_m_param_3];
	mov.u32 	%r1, %ctaid.x;
	mov.u32 	%r15, %ntid.x;
	mov.u32 	%r3, %tid.x;
	mad.lo.s32 	%r8, %r1, %r15, %r3;
	cvt.s64.s32 	%rd1, %r8;
	setp.le.u64 	%p1, %rd5, %rd1;
	mov.f32 	%f13, 0f00000000;
	@%p1 bra 	$L__BB0_2;
	cvta.to.global.u64 	%rd6, %rd2;
	shl.b64 	%rd7, %rd1, 2;
	add.s64 	%rd8, %rd6, %rd7;
	ld.global.f32 	%f13, [%rd8];
$L__BB0_2:
	shl.b32 	%r9, %r3, 2;
	mov.u32 	%r10, _ZZ17calculateBlockSumPKfPfS1_mE5smSum;
	add.s32 	%r4, %r10, %r9;
	st.shared.f32 	[%r4], %f13;
	mul.f32 	%f4, %f13, %f13;
	mov.u32 	%r11, _ZZ17calculateBlockSumPKfPfS1_mE8smSquare;
	add.s32 	%r5, %r11, %r9;
	st.shared.f32 	[%r5], %f4;
	bar.sync 	0;
	setp.lt.u32 	%p2, %r15, 2;
	@%p2 bra 	$L__BB0_6;
$L__BB0_3:
	shr.u32 	%r7, %r15, 1;
	setp.ge.u32 	%p3, %r3, %r7;
	@%p3 bra 	$L__BB0_5;
	ld.shared.f32 	%f5, [%r4];
	shl.b32 	%r12, %r7, 2;
	add.s32 	%r13, %r4, %r12;
	ld.shared.f32 	%f6, [%r13];
	add.f32 	%f7, %f5, %f6;
	st.shared.f32 	[%r4], %f7;
	ld.shared.f32 	%f8, [%r5];
	add.s32 	%r14, %r5, %r12;
	ld.shared.f32 	%f9, [%r14];
	add.f32 	%f10, %f8, %f9;
	st.shared.f32 	[%r5], %f10;
$L__BB0_5:
	bar.sync 	0;
	setp.gt.u32 	%p4, %r15, 3;
	mov.u32 	%r15, %r7;
	@%p4 bra 	$L__BB0_3;
$L__BB0_6:
	setp.ne.s32 	%p5, %r3, 0;
	@%p5 bra 	$L__BB0_8;
	ld.shared.f32 	%f11, [_ZZ17calculateBlockSumPKfPfS1_mE5smSum];
	cvta.to.global.u64 	%rd9, %rd3;
	mul.wide.u32 	%rd10, %r1, 4;
	add.s64 	%rd11, %rd9, %rd10;
	st.global.f32 	[%rd11], %f11;
	ld.shared.f32 	%f12, [_ZZ17calculateBlockSumPKfPfS1_mE8smSquare];
	cvta.to.global.u64 	%rd12, %rd4;
	add.s64 	%rd13, %rd12, %rd10;
	st.global.f32 	[%rd13], %f12;
$L__BB0_8:
	ret;

}
	// .globl	_Z17calculateFinalSumPfS_mS_S_
.visible .entry _Z17calculateFinalSumPfS_mS_S_(
	.param .u64 .ptr .align 1 _Z17calculateFinalSumPfS_mS_S__param_0,
	.param .u64 .ptr .align 1 _Z17calculateFinalSumPfS_mS_S__param_1,
	.param .u64 _Z17calculateFinalSumPfS_mS_S__param_2,
	.param .u64 .ptr .align 1 _Z17calculateFinalSumPfS_mS_S__param_3,
	.param .u64 .ptr .align 1 _Z17calculateFinalSumPfS_mS_S__param_4
)
{
	.reg .pred 	%p<6>;
	.reg .b32 	%r<16>;
	.reg .b32 	%f<11>;
	.reg .b64 	%rd<15>;
	// demoted variable
	.shared .align 4 .b8 _ZZ17calculateFinalSumPfS_mS_S_E5smSum[2048];
	// demoted variable
	.shared .align 4 .b8 _ZZ17calculateFinalSumPfS_mS_S_E8smSquare[2048];
	ld.param.u64 	%rd2, [_Z17calculateFinalSumPfS_mS_S__param_0];
	ld.param.u64 	%rd3, [_Z17calculateFinalSumPfS_mS_S__param_1];
	ld.param.u64 	%rd4, [_Z17calculateFinalSumPfS_mS_S__param_2];
	ld.param.u64 	%rd5, [_Z17calculateFinalSumPfS_mS_S__param_3];
	ld.param.u64 	%rd6, [_Z17calculateFinalSumPfS_mS_S__param_4];
	mov.u32 	%r6, %tid.x;
	cvt.u64.u32 	%rd1, %r6;
	setp.le.u64 	%p1, %rd4, %rd1;
	shl.b32 	%r7, %r6, 2;
	mov.u32 	%r8, _ZZ17calculateFinalSumPfS_mS_S_E5smSum;
	add.s32 	%r1, %r8, %r7;
	mov.u32 	%r9, _ZZ17calculateFinalSumPfS_mS_S_E8smSquare;
	add.s32 	%r2, %r9, %r7;
	@%p1 bra 	$L__BB1_2;
	cvta.to.global.u64 	%rd7, %rd2;
	cvta.to.global.u64 	%rd8, %rd3;
	shl.b64 	%rd9, %rd1, 2;
	add.s64 	%rd10, %rd7, %rd9;
	ld.global.f32 	%f1, [%rd10];
	st.shared.f32 	[%r1], %f1;
	add.s64 	%rd11, %rd8, %rd9;
	ld.global.f32 	%f2, [%rd11];
	st.shared.f32 	[%r2], %f2;
$L__BB1_2:
	bar.sync 	0;
	shr.u64 	%rd12, %rd4, 1;
	cvt.u32.u64 	%r15, %rd12;
	setp.lt.s32 	%p2, %r15, 1;
	@%p2 bra 	$L__BB1_7;
	cvt.u32.u64 	%r10, %rd1;
$L__BB1_4:
	setp.ge.s32 	%p3, %r10, %r15;
	@%p3 bra 	$L__BB1_6;
	ld.shared.f32 	%f3, [%r1];
	shl.b32 	%r11, %r15, 2;
	add.s32 	%r12, %r1, %r11;
	ld.shared.f32 	%f4, [%r12];
	add.f32 	%f5, %f3, %f4;
	st.shared.f32 	[%r1], %f5;
	ld.shared.f32 	%f6, [%r2];
	add.s32 	%r13, %r2, %r11;
	ld.shared.f32 	%f7, [%r13];
	add.f32 	%f8, %f6, %f7;
	st.shared.f32 	[%r2], %f8;
$L__BB1_6:
	bar.sync 	0;
	shr.u32 	%r5, %r15, 1;
	setp.gt.u32 	%p4, %r15, 1;
	mov.u32 	%r15, %r5;
	@%p4 bra 	$L__BB1_4;
$L__BB1_7:
	cvt.u32.u64 	%r14, %rd1;
	setp.ne.s32 	%p5, %r14, 0;
	@%p5 bra 	$L__BB1_9;
	ld.shared.f32 	%f9, [_ZZ17calculateFinalSumPfS_mS_S_E5smSum];
	cvta.to.global.u64 	%rd13, %rd5;
	st.global.f32 	[%rd13], %f9;
	ld.shared.f32 	%f10, [_ZZ17calculateFinalSumPfS_mS_S_E8smSquare];
	cvta.to.global.u64 	%rd14, %rd6;
	st.global.f32 	[%rd14], %f10;
$L__BB1_9:
	ret;

}


// ===== COMPILED SASS (sm_100) =====

	.target	sm_100

	.elftype	@"ET_EXEC"


//--------------------- .note.nv.tkinfo           --------------------------
	.section	.note.nv.tkinfo,"",@"SHT_NOTE"
	.sectionflags	@"SHF_NOTE_NV_TKINFO"
	.tkinfo
        /*0018*/ 	.word	0x00000002
        /*0030*/ 	.string	""
        /*0030*/ 	.string	"ptxas"
        /*0030*/ 	.string	"Cuda compilation tools, release 13.0, V13.0.88"
        /*0030*/ 	.string	"Build cuda_13.0.r13.0/compiler.36424714_0"
        /*0030*/ 	.string	"-arch sm_100 -m 64 "



//--------------------- .note.nv.cuinfo           --------------------------
	.section	.note.nv.cuinfo,"",@"SHT_NOTE"
	.sectionflags	@"SHF_NOTE_NV_CUINFO"
        /*0018*/ 	.short	0x0002
        /*001a*/ 	.short	0x0064
        /*001c*/ 	.short	0x0082
	.zero		2


//--------------------- .nv.info                  --------------------------
	.section	.nv.info,"",@"SHT_CUDA_INFO"
	.align	4


	//----- nvinfo : EIATTR_REGCOUNT
	.align		4
        /*0000*/ 	.byte	0x04, 0x2f
        /*0002*/ 	.short	(.L_1 - .L_0)
	.align		4
.L_0:
        /*0004*/ 	.word	index@(_Z17calculateBlockSumPKfPfS1_m)
        /*0008*/ 	.word	0x0000000f


	//----- nvinfo : EIATTR_FRAME_SIZE
	.align		4
.L_1:
        /*000c*/ 	.byte	0x04, 0x11
        /*000e*/ 	.short	(.L_3 - .L_2)
	.align		4
.L_2:
        /*0010*/ 	.word	index@(_Z17calculateBlockSumPKfPfS1_m)
        /*0014*/ 	.word	0x00000000


	//----- nvinfo : EIATTR_REGCOUNT
	.align		4
.L_3:
        /*0018*/ 	.byte	0x04, 0x2f
        /*001a*/ 	.short	(.L_5 - .L_4)
	.align		4
.L_4:
        /*001c*/ 	.word	index@(_Z17calculateFinalSumPfS_mS_S_)
        /*0020*/ 	.word	0x0000000c


	//----- nvinfo : EIATTR_FRAME_SIZE
	.align		4
.L_5:
        /*0024*/ 	.byte	0x04, 0x11
        /*0026*/ 	.short	(.L_7 - .L_6)
	.align		4
.L_6:
        /*0028*/ 	.word	index@(_Z17calculateFinalSumPfS_mS_S_)
        /*002c*/ 	.word	0x00000000


	//----- nvinfo : EIATTR_MIN_STACK_SIZE
	.align		4
.L_7:
        /*0030*/ 	.byte	0x04, 0x12
        /*0032*/ 	.short	(.L_9 - .L_8)
	.align		4
.L_8:
        /*0034*/ 	.word	index@(_Z17calculateFinalSumPfS_mS_S_)
        /*0038*/ 	.word	0x00000000


	//----- nvinfo : EIATTR_MIN_STACK_SIZE
	.align		4
.L_9:
        /*003c*/ 	.byte	0x04, 0x12
        /*003e*/ 	.short	(.L_11 - .L_10)
	.align		4
.L_10:
        /*0040*/ 	.word	index@(_Z17calculateBlockSumPKfPfS1_m)
        /*0044*/ 	.word	0x00000000
.L_11:


//--------------------- .nv.compat                --------------------------
	.section	.nv.compat,"",@"SHT_CUDA_COMPAT_INFO"
	.align	4
        /*0000*/ 	.byte	0x02, 0x09, 0x00, 0x00, 0x02, 0x02, 0x01, 0x00, 0x02, 0x05, 0x05, 0x00, 0x03, 0x07, 0x01, 0x01
        /*0010*/ 	.byte	0x02, 0x03, 0x00, 0x00, 0x02, 0x06, 0x01, 0x00, 0x04, 0x0b, 0x08, 0x00, 0x09, 0x00, 0x00, 0x00
        /*0020*/ 	.byte	0x00, 0x00, 0x00, 0x00


//--------------------- .nv.info._Z17calculateFinalSumPfS_mS_S_ --------------------------
	.section	.nv.info._Z17calculateFinalSumPfS_mS_S_,"",@"SHT_CUDA_INFO"
	.sectionflags	@""
	.align	4


	//----- nvinfo : EIATTR_CUDA_API_VERSION
	.align		4
        /*0000*/ 	.byte	0x04, 0x37
        /*0002*/ 	.short	(.L_13 - .L_12)
.L_12:
        /*0004*/ 	.word	0x00000082


	//----- nvinfo : EIATTR_KPARAM_INFO
	.align		4
.L_13:
        /*0008*/ 	.byte	0x04, 0x17
        /*000a*/ 	.short	(.L_15 - .L_14)
.L_14:
        /*000c*/ 	.word	0x00000000
        /*0010*/ 	.short	0x0004
        /*0012*/ 	.short	0x0020
        /*0014*/ 	.byte	0x00, 0xf5, 0x21, 0x00


	//----- nvinfo : EIATTR_KPARAM_INFO
	.align		4
.L_15:
        /*0018*/ 	.byte	0x04, 0x17
        /*001a*/ 	.short	(.L_17 - .L_16)
.L_16:
        /*001c*/ 	.word	0x00000000
        /*0020*/ 	.short	0x0003
        /*0022*/ 	.short	0x0018
        /*0024*/ 	.byte	0x00, 0xf5, 0x21, 0x00


	//----- nvinfo : EIATTR_KPARAM_INFO
	.align		4
.L_17:
        /*0028*/ 	.byte	0x04, 0x17
        /*002a*/ 	.short	(.L_19 - .L_18)
.L_18:
        /*002c*/ 	.word	0x00000000
        /*0030*/ 	.short	0x0002
        /*0032*/ 	.short	0x0010
        /*0034*/ 	.byte	0x00, 0xf0, 0x21, 0x00


	//----- nvinfo : EIATTR_KPARAM_INFO
	.align		4
.L_19:
        /*0038*/ 	.byte	0x04, 0x17
        /*003a*/ 	.short	(.L_21 - .L_20)
.L_20:
        /*003c*/ 	.word	0x00000000
        /*0040*/ 	.short	0x0001
        /*0042*/ 	.short	0x0008
        /*0044*/ 	.byte	0x00, 0xf5, 0x21, 0x00


	//----- nvinfo : EIATTR_KPARAM_INFO
	.align		4
.L_21:
        /*0048*/ 	.byte	0x04, 0x17
        /*004a*/ 	.short	(.L_23 - .L_22)
.L_22:
        /*004c*/ 	.word	0x00000000
        /*0050*/ 	.short	0x0000
        /*0052*/ 	.short	0x0000
        /*0054*/ 	.byte	0x00, 0xf5, 0x21, 0x00


	//----- nvinfo : EIATTR_SPARSE_MMA_MASK
	.align		4
.L_23:
        /*0058*/ 	.byte	0x03, 0x50
        /*005a*/ 	.short	0x0000


	//----- nvinfo : EIATTR_MAXREG_COUNT
	.align		4
        /*005c*/ 	.byte	0x03, 0x1b
        /*005e*/ 	.short	0x00ff


	//----- nvinfo : EIATTR_NUM_BARRIERS
	.align		4
        /*0060*/ 	.byte	0x02, 0x4c
        /*0062*/ 	.byte	0x01
	.zero		1


	//----- nvinfo : EIATTR_MERCURY_ISA_VERSION
	.align		4
        /*0064*/ 	.byte	0x03, 0x5f
        /*0066*/ 	.short	0x0101


	//----- nvinfo : EIATTR_VRC_CTA_INIT_COUNT
	.align		4
        /*0068*/ 	.byte	0x02, 0x4a
	.zero		1
	.zero		1


	//----- nvinfo : EIATTR_EXIT_INSTR_OFFSETS
	.align		4
        /*006c*/ 	.byte	0x04, 0x1c
        /*006e*/ 	.short	(.L_25 - .L_24)


	//   ....[0]....
.L_24:
        /*0070*/ 	.word	0x00000310


	//   ....[1]....
        /*0074*/ 	.word	0x000003b0


	//----- nvinfo : EIATTR_CRS_STACK_SIZE
	.align		4
.L_25:
        /*0078*/ 	.byte	0x04, 0x1e
        /*007a*/ 	.short	(.L_27 - .L_26)
.L_26:
        /*007c*/ 	.word	0x00000000


	//----- nvinfo : EIATTR_CBANK_PARAM_SIZE
	.align		4
.L_27:
        /*0080*/ 	.byte	0x03, 0x19
        /*0082*/ 	.short	0x0028


	//----- nvinfo : EIATTR_PARAM_CBANK
	.align		4
        /*0084*/ 	.byte	0x04, 0x0a
        /*0086*/ 	.short	(.L_29 - .L_28)
	.align		4
.L_28:
        /*0088*/ 	.word	index@(.nv.constant0._Z17calculateFinalSumPfS_mS_S_)
        /*008c*/ 	.short	0x0380
        /*008e*/ 	.short	0x0028


	//----- nvinfo : EIATTR_SW_WAR
	.align		4
.L_29:
        /*0090*/ 	.byte	0x04, 0x36
        /*0092*/ 	.short	(.L_31 - .L_30)
.L_30:
        /*0094*/ 	.word	0x00000008
.L_31:


//--------------------- .nv.info._Z17calculateBlockSumPKfPfS1_m --------------------------
	.section	.nv.info._Z17calculateBlockSumPKfPfS1_m,"",@"SHT_CUDA_INFO"
	.sectionflags	@""
	.align	4


	//----- nvinfo : EIATTR_CUDA_API_VERSION
	.align		4
        /*0000*/ 	.byte	0x04, 0x37
        /*0002*/ 	.short	(.L_33 - .L_32)
.L_32:
        /*0004*/ 	.word	0x00000082


	//----- nvinfo : EIATTR_KPARAM_INFO
	.align		4
.L_33:
        /*0008*/ 	.byte	0x04, 0x17
        /*000a*/ 	.short	(.L_35 - .L_34)
.L_34:
        /*000c*/ 	.word	0x00000000
        /*0010*/ 	.short	0x0003
        /*0012*/ 	.short	0x0018
        /*0014*/ 	.byte	0x00, 0xf0, 0x21, 0x00


	//----- nvinfo : EIATTR_KPARAM_INFO
	.align		4
.L_35:
        /*0018*/ 	.byte	0x04, 0x17
        /*001a*/ 	.short	(.L_37 - .L_36)
.L_36:
        /*001c*/ 	.word	0x00000000
        /*0020*/ 	.short	0x0002
        /*0022*/ 	.short	0x0010
        /*0024*/ 	.byte	0x00, 0xf5, 0x21, 0x00


	//----- nvinfo : EIATTR_KPARAM_INFO
	.align		4
.L_37:
        /*0028*/ 	.byte	0x04, 0x17
        /*002a*/ 	.short	(.L_39 - .L_38)
.L_38:
        /*002c*/ 	.word	0x00000000
        /*0030*/ 	.short	0x0001
        /*0032*/ 	.short	0x0008
        /*0034*/ 	.byte	0x00, 0xf5, 0x21, 0x00


	//----- nvinfo : EIATTR_KPARAM_INFO
	.align		4
.L_39:
        /*0038*/ 	.byte	0x04, 0x17
        /*003a*/ 	.short	(.L_41 - .L_40)
.L_40:
        /*003c*/ 	.word	0x00000000
        /*0040*/ 	.short	0x0000
        /*0042*/ 	.short	0x0000
        /*0044*/ 	.byte	0x00, 0xf5, 0x21, 0x00


	//----- nvinfo : EIATTR_SPARSE_MMA_MASK
	.align		4
.L_41:
        /*0048*/ 	.byte	0x03, 0x50
        /*004a*/ 	.short	0x0000


	//----- nvinfo : EIATTR_MAXREG_COUNT
	.align		4
        /*004c*/ 	.byte	0x03, 0x1b
        /*004e*/ 	.short	0x00ff


	//----- nvinfo : EIATTR_NUM_BARRIERS
	.align		4
        /*0050*/ 	.byte	0x02, 0x4c
        /*0052*/ 	.byte	0x01
	.zero		1


	//----- nvinfo : EIATTR_MERCURY_ISA_VERSION
	.align		4
        /*0054*/ 	.byte	0x03, 0x5f
        /*0056*/ 	.short	0x0101


	//----- nvinfo : EIATTR_VRC_CTA_INIT_COUNT
	.align		4
        /*0058*/ 	.byte	0x02, 0x4a
	.zero		1
	.zero		1


	//----- nvinfo : EIATTR_EXIT_INSTR_OFFSETS
	.align		4
        /*005c*/ 	.byte	0x04, 0x1c
        /*005e*/ 	.short	(.L_43 - .L_42)


	//   ....[0]....
.L_42:
        /*0060*/ 	.word	0x00000310


	//   ....[1]....
        /*0064*/ 	.word	0x000003d0


	//----- nvinfo : EIATTR_CRS_STACK_SIZE
	.align		4
.L_43:
        /*0068*/ 	.byte	0x04, 0x1e
        /*006a*/ 	.short	(.L_45 - .L_44)
.L_44:
        /*006c*/ 	.word	0x00000000


	//----- nvinfo : EIATTR_CBANK_PARAM_SIZE
	.align		4
.L_45:
        /*0070*/ 	.byte	0x03, 0x19
        /*0072*/ 	.short	0x0020


	//----- nvinfo : EIATTR_PARAM_CBANK
	.align		4
        /*0074*/ 	.byte	0x04, 0x0a
        /*0076*/ 	.short	(.L_47 - .L_46)
	.align		4
.L_46:
        /*0078*/ 	.word	index@(.nv.constant0._Z17calculateBlockSumPKfPfS1_m)
        /*007c*/ 	.short	0x0380
        /*007e*/ 	.short	0x0020


	//----- nvinfo : EIATTR_SW_WAR
	.align		4
.L_47:
        /*0080*/ 	.byte	0x04, 0x36
        /*0082*/ 	.short	(.L_49 - .L_48)
.L_48:
        /*0084*/ 	.word	0x00000008
.L_49:


//--------------------- .nv.callgraph             --------------------------
	.section	.nv.callgraph,"",@"SHT_CUDA_CALLGRAPH"
	.align	4
	.sectionentsize	8
	.align		4
        /*0000*/ 	.word	0x00000000
	.align		4
        /*0004*/ 	.word	0xffffffff
	.align		4
        /*0008*/ 	.word	0x00000000
	.align		4
        /*000c*/ 	.word	0xfffffffe
	.align		4
        /*0010*/ 	.word	0x00000000
	.align		4
        /*0014*/ 	.word	0xfffffffd
	.align		4
        /*0018*/ 	.word	0x00000000
	.align		4
        /*001c*/ 	.word	0xfffffffc


//--------------------- .text._Z17calculateFinalSumPfS_mS_S_ --------------------------
	.section	.text._Z17calculateFinalSumPfS_mS_S_,"ax",@progbits
	.align	128
        .global         _Z17calculateFinalSumPfS_mS_S_
        .type           _Z17calculateFinalSumPfS_mS_S_,@function
        .size           _Z17calculateFinalSumPfS_mS_S_,(.L_x_10 - _Z17calculateFinalSumPfS_mS_S_)
        .other          _Z17calculateFinalSumPfS_mS_S_,@"STO_CUDA_ENTRY STV_DEFAULT"
_Z17calculateFinalSumPfS_mS_S_:
.text._Z17calculateFinalSumPfS_mS_S_:
[----:B------:R-:W-:Y:S01]  /*0000*/  LDC R1, c[0x0][0x37c] ;  /* 0x0000df00ff017b82 */ /* 0x000fe20000000800 */
[----:B------:R-:W0:Y:S01]  /*0010*/  S2R R8, SR_TID.X ;  /* 0x0000000000087919 */ /* 0x000e220000002100 */
[----:B------:R-:W0:Y:S06]  /*0020*/  LDCU.64 UR8, c[0x0][0x390] ;  /* 0x00007200ff0877ac */ /* 0x000e2c0008000a00 */
[----:B------:R-:W1:Y:S01]  /*0030*/  LDC.64 R2, c[0x0][0x380] ;  /* 0x0000e000ff027b82 */ /* 0x000e620000000a00 */
[----:B------:R-:W2:Y:S07]  /*0040*/  LDCU.64 UR10, c[0x0][0x358] ;  /* 0x00006b00ff0a77ac */ /* 0x000eae0008000a00 */
[----:B------:R-:W3:Y:S01]  /*0050*/  LDC.64 R6, c[0x0][0x388] ;  /* 0x0000e200ff067b82 */ /* 0x000ee20000000a00 */
[----:B0-----:R-:W-:-:S04]  /*0060*/  ISETP.GE.U32.AND P0, PT, R8, UR8, PT ;  /* 0x0000000808007c0c */ /* 0x001fc8000bf06070 */
[----:B------:R-:W-:-:S13]  /*0070*/  ISETP.GE.U32.AND.EX P0, PT, RZ, UR9, PT, P0 ;  /* 0x00000009ff007c0c */ /* 0x000fda000bf06100 */
[----:B------:R-:W-:Y:S01]  /*0080*/  @!P0 IMAD.SHL.U32 R5, R8, 0x4, RZ ;  /* 0x0000000408058824 */ /* 0x000fe200078e00ff */
[----:B------:R-:W-:-:S04]  /*0090*/  @!P0 SHF.R.U32.HI R0, RZ, 0x1e, R8 ;  /* 0x0000001eff008819 */ /* 0x000fc80000011608 */
[C---:B-1----:R-:W-:Y:S02]  /*00a0*/  @!P0 IADD3 R2, P1, PT, R5.reuse, R2, RZ ;  /* 0x0000000205028210 */ /* 0x042fe40007f3e0ff */
[----:B---3--:R-:W-:-:S03]  /*00b0*/  @!P0 IADD3 R4, P2, PT, R5, R6, RZ ;  /* 0x0000000605048210 */ /* 0x008fc60007f5e0ff */
[C---:B------:R-:W-:Y:S02]  /*00c0*/  @!P0 IMAD.X R3, R0.reuse, 0x1, R3, P1 ;  /* 0x0000000100038824 */ /* 0x040fe400008e0603 */
[----:B------:R-:W-:-:S04]  /*00d0*/  @!P0 IMAD.X R5, R0, 0x1, R7, P2 ;  /* 0x0000000100058824 */ /* 0x000fc800010e0607 */
[----:B--2---:R-:W2:Y:S04]  /*00e0*/  @!P0 LDG.E R3, desc[UR10][R2.64] ;  /* 0x0000000a02038981 */ /* 0x004ea8000c1e1900 */
[----:B------:R-:W3:Y:S01]  /*00f0*/  @!P0 LDG.E R5, desc[UR10][R4.64] ;  /* 0x0000000a04058981 */ /* 0x000ee2000c1e1900 */
[----:B------:R-:W0:Y:S01]  /*0100*/  S2UR UR6, SR_CgaCtaId ;  /* 0x00000000000679c3 */ /* 0x000e220000008800 */
[----:B------:R-:W-:Y:S02]  /*0110*/  UMOV UR4, 0x400 ;  /* 0x0000040000047882 */ /* 0x000fe40000000000 */
[----:B------:R-:W-:Y:S02]  /*0120*/  UIADD3 UR5, UPT, UPT, UR4, 0x800, URZ ;  /* 0x0000080004057890 */ /* 0x000fe4000fffe0ff */
[----:B0-----:R-:W-:-:S02]  /*0130*/  ULEA UR4, UR6, UR4, 0x18 ;  /* 0x0000000406047291 */ /* 0x001fc4000f8ec0ff */
[----:B------:R-:W-:-:S04]  /*0140*/  ULEA UR5, UR6, UR5, 0x18 ;  /* 0x0000000506057291 */ /* 0x000fc8000f8ec0ff */
[C---:B------:R-:W-:Y:S01]  /*0150*/  LEA R0, R8.reuse, UR4, 0x2 ;  /* 0x0000000408007c11 */ /* 0x040fe2000f8e10ff */
[----:B------:R-:W-:Y:S01]  /*0160*/  USHF.R.U64 UR4, UR8, 0x1, UR9 ;  /* 0x0000000108047899 */ /* 0x000fe20008001209 */
[----:B------:R-:W-:-:S03]  /*0170*/  LEA R6, R8, UR5, 0x2 ;  /* 0x0000000508067c11 */ /* 0x000fc6000f8e10ff */
[----:B------:R-:W-:Y:S01]  /*0180*/  UISETP.GE.AND UP0, UPT, UR4, 0x1, UPT ;  /* 0x000000010400788c */ /* 0x000fe2000bf06270 */
[----:B--2---:R0:W-:Y:S04]  /*0190*/  @!P0 STS [R0], R3 ;  /* 0x0000000300008388 */ /* 0x0041e80000000800 */
[----:B---3--:R0:W-:Y:S01]  /*01a0*/  @!P0 STS [R6], R5 ;  /* 0x0000000506008388 */ /* 0x0081e20000000800 */
[----:B------:R-:W-:Y:S06]  /*01b0*/  BAR.SYNC.DEFER_BLOCKING 0x0 ;  /* 0x0000000000007b1d */ /* 0x000fec0000010000 */
[----:B------:R-:W-:Y:S05]  /*01c0*/  BRA.U !UP0, `(.L_x_0) ;  /* 0x00000001084c7547 */ /* 0x000fea000b800000 */
[----:B0-----:R-:W-:-:S07]  /*01d0*/  IMAD.U32 R3, RZ, RZ, UR4 ;  /* 0x00000004ff037e24 */ /* 0x001fce000f8e00ff */
.L_x_3:
[----:B------:R-:W-:Y:S01]  /*01e0*/  ISETP.GE.AND P0, PT, R8, R3, PT ;  /* 0x000000030800720c */ /* 0x000fe20003f06270 */
[----:B------:R-:W-:-:S12]  /*01f0*/  BSSY.RECONVERGENT B0, `(.L_x_1) ;  /* 0x000000c000007945 */ /* 0x000fd80003800200 */
[----:B0-----:R-:W-:Y:S05]  /*0200*/  @P0 BRA `(.L_x_2) ;  /* 0x0000000000280947 */ /* 0x001fea0003800000 */
[C---:B------:R-:W-:Y:S01]  /*0210*/  IMAD R4, R3.reuse, 0x4, R0 ;  /* 0x0000000403047824 */ /* 0x040fe200078e0200 */
[----:B------:R-:W-:Y:S01]  /*0220*/  LDS R2, [R0] ;  /* 0x0000000000027984 */ /* 0x000fe20000000800 */
[----:B------:R-:W-:-:S03]  /*0230*/  IMAD R7, R3, 0x4, R6 ;  /* 0x0000000403077824 */ /* 0x000fc600078e0206 */
[----:B------:R-:W0:Y:S02]  /*0240*/  LDS R5, [R4] ;  /* 0x0000000004057984 */ /* 0x000e240000000800 */
[----:B0-----:R-:W-:-:S05]  /*0250*/  FADD R5, R2, R5 ;  /* 0x0000000502057221 */ /* 0x001fca0000000000 */
[----:B------:R-:W-:Y:S04]  /*0260*/  STS [R0], R5 ;  /* 0x0000000500007388 */ /* 0x000fe80000000800 */
[----:B------:R-:W-:Y:S04]  /*0270*/  LDS R7, [R7] ;  /* 0x0000000007077984 */ /* 0x000fe80000000800 */
[----:B------:R-:W0:Y:S02]  /*0280*/  LDS R2, [R6] ;  /* 0x0000000006027984 */ /* 0x000e240000000800 */
[----:B0-----:R-:W-:-:S05]  /*0290*/  FADD R9, R2, R7 ;  /* 0x0000000702097221 */ /* 0x001fca0000000000 */
[----:B------:R0:W-:Y:S02]  /*02a0*/  STS [R6], R9 ;  /* 0x0000000906007388 */ /* 0x0001e40000000800 */
.L_x_2:
[----:B------:R-:W-:Y:S05]  /*02b0*/  BSYNC.RECONVERGENT B0 ;  /* 0x0000000000007941 */ /* 0x000fea0003800200 */
.L_x_1:
[----:B------:R-:W-:Y:S01]  /*02c0*/  BAR.SYNC.DEFER_BLOCKING 0x0 ;  /* 0x0000000000007b1d */ /* 0x000fe20000010000 */
[----:B------:R-:W-:Y:S02]  /*02d0*/  ISETP.GT.U32.AND P0, PT, R3, 0x1, PT ;  /* 0x000000010300780c */ /* 0x000fe40003f04070 */
[----:B------:R-:W-:-:S11]  /*02e0*/  SHF.R.U32.HI R3, RZ, 0x1, R3 ;  /* 0x00000001ff037819 */ /* 0x000fd60000011603 */
[----:B------:R-:W-:Y:S05]  /*02f0*/  @P0 BRA `(.L_x_3) ;  /* 0xfffffffc00b80947 */ /* 0x000fea000383ffff */
.L_x_0:
[----:B------:R-:W-:-:S13]  /*0300*/  ISETP.NE.AND P0, PT, R8, RZ, PT ;  /* 0x000000ff0800720c */ /* 0x000fda0003f05270 */
[----:B------:R-:W-:Y:S05]  /*0310*/  @P0 EXIT ;  /* 0x000000000000094d */ /* 0x000fea0003800000 */
[----:B------:R-:W1:Y:S01]  /*0320*/  S2UR UR5, SR_CgaCtaId ;  /* 0x00000000000579c3 */ /* 0x000e620000008800 */
[----:B------:R-:W-:-:S07]  /*0330*/  UMOV UR4, 0x400 ;  /* 0x0000040000047882 */ /* 0x000fce0000000000 */
[----:B0-----:R-:W0:Y:S08]  /*0340*/  LDC.64 R2, c[0x0][0x398] ;  /* 0x0000e600ff027b82 */ /* 0x001e300000000a00 */
[----:B------:R-:W2:Y:S01]  /*0350*/  LDC.64 R4, c[0x0][0x3a0] ;  /* 0x0000e800ff047b82 */ /* 0x000ea20000000a00 */
[----:B-1----:R-:W-:-:S09]  /*0360*/  ULEA UR4, UR5, UR4, 0x18 ;  /* 0x0000000405047291 */ /* 0x002fd2000f8ec0ff */
[----:B------:R-:W0:Y:S04]  /*0370*/  LDS R7, [UR4] ;  /* 0x00000004ff077984 */ /* 0x000e280008000800 */
[----:B------:R-:W2:Y:S04]  /*0380*/  LDS R9, [UR4+0x800] ;  /* 0x00080004ff097984 */ /* 0x000ea80008000800 */
[----:B0-----:R-:W-:Y:S04]  /*0390*/  STG.E desc[UR10][R2.64], R7 ;  /* 0x0000000702007986 */ /* 0x001fe8000c10190a */
[----:B--2---:R-:W-:Y:S01]  /*03a0*/  STG.E desc[UR10][R4.64], R9 ;  /* 0x0000000904007986 */ /* 0x004fe2000c10190a */
[----:B------:R-:W-:Y:S05]  /*03b0*/  EXIT ;  /* 0x000000000000794d */ /* 0x000fea0003800000 */
.L_x_4:
[----:B------:R-:W-:-:S00]  /*03c0*/  BRA `(.L_x_4) ;  /* 0xfffffffc00fc7947 */ /* 0x000fc0000383ffff */
[----:B------:R-:W-:-:S00]  /*03d0*/  NOP ;  /* 0x0000000000007918 */ /* 0x000fc00000000000 */
        /* <DEDUP_REMOVED lines=10> */
.L_x_10:


//--------------------- .text._Z17calculateBlockSumPKfPfS1_m --------------------------
	.section	.text._Z17calculateBlockSumPKfPfS1_m,"ax",@progbits
	.align	128
        .global         _Z17calculateBlockSumPKfPfS1_m
        .type           _Z17calculateBlockSumPKfPfS1_m,@function
        .size           _Z17calculateBlockSumPKfPfS1_m,(.L_x_11 - _Z17calculateBlockSumPKfPfS1_m)
        .other          _Z17calculateBlockSumPKfPfS1_m,@"STO_CUDA_ENTRY STV_DEFAULT"
_Z17calculateBlockSumPKfPfS1_m:
.text._Z17calculateBlockSumPKfPfS1_m:
[----:B------:R-:W-:Y:S01]  /*0000*/  LDC R1, c[0x0][0x37c] ;  /* 0x0000df00ff017b82 */ /* 0x000fe20000000800 */
[----:B------:R-:W0:Y:S01]  /*0010*/  S2R R0, SR_CTAID.X ;  /* 0x0000000000007919 */ /* 0x000e220000002500 */
[----:B------:R-:W0:Y:S01]  /*0020*/  LDCU UR7, c[0x0][0x360] ;  /* 0x00006c00ff0777ac */ /* 0x000e220008000800 */
[----:B------:R-:W0:Y:S01]  /*0030*/  S2R R9, SR_TID.X ;  /* 0x0000000000097919 */ /* 0x000e220000002100 */
[----:B------:R-:W1:Y:S01]  /*0040*/  LDCU.64 UR4, c[0x0][0x398] ;  /* 0x00007300ff0477ac */ /* 0x000e620008000a00 */
[----:B------:R-:W2:Y:S01]  /*0050*/  LDCU.64 UR8, c[0x0][0x358] ;  /* 0x00006b00ff0877ac */ /* 0x000ea20008000a00 */
[----:B0-----:R-:W-:-:S05]  /*0060*/  IMAD R3, R0, UR7, R9 ;  /* 0x0000000700037c24 */ /* 0x001fca000f8e0209 */
[----:B-1----:R-:W-:Y:S02]  /*0070*/  ISETP.GE.U32.AND P0, PT, R3, UR4, PT ;  /* 0x0000000403007c0c */ /* 0x002fe4000bf06070 */
[----:B------:R-:W-:-:S04]  /*0080*/  SHF.R.S32.HI R4, RZ, 0x1f, R3 ;  /* 0x0000001fff047819 */ /* 0x000fc80000011403 */
[----:B------:R-:W-:-:S13]  /*0090*/  ISETP.GE.U32.AND.EX P0, PT, R4, UR5, PT, P0 ;  /* 0x0000000504007c0c */ /* 0x000fda000bf06100 */
[----:B------:R-:W0:Y:S02]  /*00a0*/  @!P0 LDC.64 R6, c[0x0][0x380] ;  /* 0x0000e000ff068b82 */ /* 0x000e240000000a00 */
[----:B0-----:R-:W-:-:S04]  /*00b0*/  @!P0 LEA R2, P1, R3, R6, 0x2 ;  /* 0x0000000603028211 */ /* 0x001fc800078210ff */
[----:B------:R-:W-:Y:S01]  /*00c0*/  @!P0 LEA.HI.X R3, R3, R7, R4, 0x2, P1 ;  /* 0x0000000703038211 */ /* 0x000fe200008f1404 */
[----:B------:R-:W-:-:S06]  /*00d0*/  IMAD.MOV.U32 R4, RZ, RZ, RZ ;  /* 0x000000ffff047224 */ /* 0x000fcc00078e00ff */
[----:B--2---:R0:W2:Y:S01]  /*00e0*/  @!P0 LDG.E R4, desc[UR8][R2.64] ;  /* 0x0000000802048981 */ /* 0x0040a2000c1e1900 */
[----:B------:R-:W1:Y:S01]  /*00f0*/  S2UR UR6, SR_CgaCtaId ;  /* 0x00000000000679c3 */ /* 0x000e620000008800 */
[----:B------:R-:W-:Y:S02]  /*0100*/  UMOV UR4, 0x400 ;  /* 0x0000040000047882 */ /* 0x000fe40000000000 */
[----:B------:R-:W-:Y:S01]  /*0110*/  UIADD3 UR5, UPT, UPT, UR4, 0x800, URZ ;  /* 0x0000080004057890 */ /* 0x000fe2000fffe0ff */
[----:B0-----:R-:W-:-:S05]  /*0120*/  IMAD.U32 R2, RZ, RZ, UR7 ;  /* 0x00000007ff027e24 */ /* 0x001fca000f8e00ff */
[----:B------:R-:W-:Y:S01]  /*0130*/  ISETP.GE.U32.AND P0, PT, R2, 0x2, PT ;  /* 0x000000020200780c */ /* 0x000fe20003f06070 */
[----:B-1----:R-:W-:Y:S02]  /*0140*/  ULEA UR4, UR6, UR4, 0x18 ;  /* 0x0000000406047291 */ /* 0x002fe4000f8ec0ff */
[----:B------:R-:W-:-:S04]  /*0150*/  ULEA UR5, UR6, UR5, 0x18 ;  /* 0x0000000506057291 */ /* 0x000fc8000f8ec0ff */
[C---:B------:R-:W-:Y:S02]  /*0160*/  LEA R5, R9.reuse, UR4, 0x2 ;  /* 0x0000000409057c11 */ /* 0x040fe4000f8e10ff */
[----:B------:R-:W-:Y:S01]  /*0170*/  LEA R7, R9, UR5, 0x2 ;  /* 0x0000000509077c11 */ /* 0x000fe2000f8e10ff */
[----:B--2---:R-:W-:Y:S02]  /*0180*/  FMUL R6, R4, R4 ;  /* 0x0000000404067220 */ /* 0x004fe40000400000 */
[----:B------:R0:W-:Y:S04]  /*0190*/  STS [R5], R4 ;  /* 0x0000000405007388 */ /* 0x0001e80000000800 */
[----:B------:R0:W-:Y:S01]  /*01a0*/  STS [R7], R6 ;  /* 0x0000000607007388 */ /* 0x0001e20000000800 */
[----:B------:R-:W-:Y:S06]  /*01b0*/  BAR.SYNC.DEFER_BLOCKING 0x0 ;  /* 0x0000000000007b1d */ /* 0x000fec0000010000 */
[----:B------:R-:W-:Y:S05]  /*01c0*/  @!P0 BRA `(.L_x_5) ;  /* 0x00000000004c8947 */ /* 0x000fea0003800000 */
.L_x_8:
[----:B------:R-:W-:Y:S01]  /*01d0*/  SHF.R.U32.HI R12, RZ, 0x1, R2 ;  /* 0x00000001ff0c7819 */ /* 0x000fe20000011602 */
[----:B------:R-:W-:Y:S03]  /*01e0*/  BSSY.RECONVERGENT B0, `(.L_x_6) ;  /* 0x000000d000007945 */ /* 0x000fe60003800200 */
[----:B------:R-:W-:-:S13]  /*01f0*/  ISETP.GE.U32.AND P0, PT, R9, R12, PT ;  /* 0x0000000c0900720c */ /* 0x000fda0003f06070 */
[----:B-1----:R-:W-:Y:S05]  /*0200*/  @P0 BRA `(.L_x_7) ;  /* 0x0000000000280947 */ /* 0x002fea0003800000 */
[C---:B0-----:R-:W-:Y:S01]  /*0210*/  IMAD R4, R12.reuse, 0x4, R5 ;  /* 0x000000040c047824 */ /* 0x041fe200078e0205 */
[----:B------:R-:W-:Y:S01]  /*0220*/  LDS R3, [R5] ;  /* 0x0000000005037984 */ /* 0x000fe20000000800 */
[----:B------:R-:W-:-:S04]  /*0230*/  IMAD R8, R12, 0x4, R7 ;  /* 0x000000040c087824 */ /* 0x000fc800078e0207 */
[----:B------:R-:W0:Y:S02]  /*0240*/  LDS R4, [R4] ;  /* 0x0000000004047984 */ /* 0x000e240000000800 */
[----:B0-----:R-:W-:-:S05]  /*0250*/  FADD R6, R3, R4 ;  /* 0x0000000403067221 */ /* 0x001fca0000000000 */
[----:B------:R-:W-:Y:S04]  /*0260*/  STS [R5], R6 ;  /* 0x0000000605007388 */ /* 0x000fe80000000800 */
[----:B------:R-:W-:Y:S04]  /*0270*/  LDS R8, [R8] ;  /* 0x0000000008087984 */ /* 0x000fe80000000800 */
[----:B------:R-:W0:Y:S02]  /*0280*/  LDS R3, [R7] ;  /* 0x0000000007037984 */ /* 0x000e240000000800 */
[----:B0-----:R-:W-:-:S05]  /*0290*/  FADD R10, R3, R8 ;  /* 0x00000008030a7221 */ /* 0x001fca0000000000 */
[----:B------:R1:W-:Y:S02]  /*02a0*/  STS [R7], R10 ;  /* 0x0000000a07007388 */ /* 0x0003e40000000800 */
.L_x_7:
[----:B------:R-:W-:Y:S05]  /*02b0*/  BSYNC.RECONVERGENT B0 ;  /* 0x0000000000007941 */ /* 0x000fea0003800200 */
.L_x_6:
[----:B------:R-:W-:Y:S01]  /*02c0*/  BAR.SYNC.DEFER_BLOCKING 0x0 ;  /* 0x0000000000007b1d */ /* 0x000fe20000010000 */
[----:B------:R-:W-:Y:S01]  /*02d0*/  ISETP.GT.U32.AND P0, PT, R2, 0x3, PT ;  /* 0x000000030200780c */ /* 0x000fe20003f04070 */
[----:B------:R-:W-:-:S12]  /*02e0*/  IMAD.MOV.U32 R2, RZ, RZ, R12 ;  /* 0x000000ffff027224 */ /* 0x000fd800078e000c */
[----:B------:R-:W-:Y:S05]  /*02f0*/  @P0 BRA `(.L_x_8) ;  /* 0xfffffffc00b40947 */ /* 0x000fea000383ffff */
.L_x_5:
[----:B------:R-:W-:-:S13]  /*0300*/  ISETP.NE.AND P0, PT, R9, RZ, PT ;  /* 0x000000ff0900720c */ /* 0x000fda0003f05270 */
[----:B------:R-:W-:Y:S05]  /*0310*/  @P0 EXIT ;  /* 0x000000000000094d */ /* 0x000fea0003800000 */
[----:B------:R-:W2:Y:S01]  /*0320*/  S2UR UR5, SR_CgaCtaId ;  /* 0x00000000000579c3 */ /* 0x000ea20000008800 */
[----:B------:R-:W-:-:S07]  /*0330*/  UMOV UR4, 0x400 ;  /* 0x0000040000047882 */ /* 0x000fce0000000000 */
[----:B------:R-:W3:Y:S08]  /*0340*/  LDC.64 R2, c[0x0][0x388] ;  /* 0x0000e200ff027b82 */ /* 0x000ef00000000a00 */
[----:B0-----:R-:W0:Y:S01]  /*0350*/  LDC.64 R4, c[0x0][0x390] ;  /* 0x0000e400ff047b82 */ /* 0x001e220000000a00 */
[----:B--2---:R-:W-:Y:S01]  /*0360*/  ULEA UR4, UR5, UR4, 0x18 ;  /* 0x0000000405047291 */ /* 0x004fe2000f8ec0ff */
[----:B---3--:R-:W-:-:S08]  /*0370*/  IMAD.WIDE.U32 R2, R0, 0x4, R2 ;  /* 0x0000000400027825 */ /* 0x008fd000078e0002 */
[----:B-1----:R-:W1:Y:S04]  /*0380*/  LDS R7, [UR4] ;  /* 0x00000004ff077984 */ /* 0x002e680008000800 */
[----:B------:R-:W2:Y:S01]  /*0390*/  LDS R9, [UR4+0x800] ;  /* 0x00080004ff097984 */ /* 0x000ea20008000800 */
[----:B0-----:R-:W-:-:S03]  /*03a0*/  IMAD.WIDE.U32 R4, R0, 0x4, R4 ;  /* 0x0000000400047825 */ /* 0x001fc600078e0004 */
[----:B-1----:R-:W-:Y:S04]  /*03b0*/  STG.E desc[UR8][R2.64], R7 ;  /* 0x0000000702007986 */ /* 0x002fe8000c101908 */
[----:B--2---:R-:W-:Y:S01]  /*03c0*/  STG.E desc[UR8][R4.64], R9 ;  /* 0x0000000904007986 */ /* 0x004fe2000c101908 */
[----:B------:R-:W-:Y:S05]  /*03d0*/  EXIT ;  /* 0x000000000000794d */ /* 0x000fea0003800000 */
.L_x_9:
        /* <DEDUP_REMOVED lines=10> */
.L_x_11:


//--------------------- .nv.shared._Z17calculateFinalSumPfS_mS_S_ --------------------------
	.section	.nv.shared._Z17calculateFinalSumPfS_mS_S_,"aw",@nobits
	.sectionflags	@""
	.align	4
.nv.shared._Z17calculateFinalSumPfS_mS_S_:
	.zero		5120


//--------------------- .nv.shared.reserved.0     --------------------------
	.section	.nv.shared.reserved.0,"aw",@nobits
	.weak		__nv_reservedSMEM_offset_0_alias
	.size		__nv_reservedSMEM_offset_0_alias, 0, 64
	.other		__nv_reservedSMEM_offset_0_alias,@"STO_CUDA_RESERVED_SHARED STV_DEFAULT"
__nv_reservedSMEM_offset_0_alias:
	.zero		0
	.zero		64


//--------------------- .nv.shared._Z17calculateBlockSumPKfPfS1_m --------------------------
	.section	.nv.shared._Z17calculateBlockSumPKfPfS1_m,"aw",@nobits
	.sectionflags	@""
	.align	4
.nv.shared._Z17calculateBlockSumPKfPfS1_m:
	.zero		5120


//--------------------- .nv.constant0._Z17calculateFinalSumPfS_mS_S_ --------------------------
	.section	.nv.constant0._Z17calculateFinalSumPfS_mS_S_,"a",@progbits
	.sectionflags	@""
	.align	4
.nv.constant0._Z17calculateFinalSumPfS_mS_S_:
	.zero		936


//--------------------- .nv.constant0._Z17calculateBlockSumPKfPfS1_m --------------------------
	.section	.nv.constant0._Z17calculateBlockSumPKfPfS1_m,"a",@progbits
	.sectionflags	@""
	.align	4
.nv.constant0._Z17calculateBlockSumPKfPfS1_m:
	.zero		928


//--------------------- SYMBOLS --------------------------

	.type		.nv.reservedSmem.offset0,@object
	.size		.nv.reservedSmem.offset0,0x4
	.type		.nv.reservedSmem.cap,@object
	.size		.nv.reservedSmem.cap,0x4
